	.headerflags	@"EF_CUDA_TEXMODE_UNIFIED EF_CUDA_64BIT_ADDRESS EF_CUDA_ACCELERATORS EF_CUDA_SM90 EF_CUDA_VIRTUAL_SM(EF_CUDA_SM90)"
	.elftype	@"ET_EXEC"


//--------------------- .nv.info                  --------------------------
	.section	.nv.info,"",@"SHT_CUDA_INFO"
	.align	4


	//----- nvinfo : EIATTR_REGCOUNT
	.align		4
        /*0000*/ 	.byte	0x04, 0x2f
        /*0002*/ 	.short	(.L_3 - .L_2)
	.align		4
.L_2:
        /*0004*/ 	.word	index@(triton_poi_fused__native_batch_norm_legit_no_training_convolution_relu_5)
        /*0008*/ 	.word	0x00000020


	//----- nvinfo : EIATTR_MIN_STACK_SIZE
	.align		4
.L_3:
        /*000c*/ 	.byte	0x04, 0x12
        /*000e*/ 	.short	(.L_5 - .L_4)
	.align		4
.L_4:
        /*0010*/ 	.word	index@(triton_poi_fused__native_batch_norm_legit_no_training_convolution_relu_5)
        /*0014*/ 	.word	0x00000000


	//----- nvinfo : EIATTR_FRAME_SIZE
	.align		4
.L_5:
        /*0018*/ 	.byte	0x04, 0x11
        /*001a*/ 	.short	(.L_7 - .L_6)
	.align		4
.L_6:
        /*001c*/ 	.word	index@(triton_poi_fused__native_batch_norm_legit_no_training_convolution_relu_5)
        /*0020*/ 	.word	0x00000000


	//----- nvinfo : EIATTR_MIN_STACK_SIZE
	.align		4
.L_7:
        /*0024*/ 	.byte	0x04, 0x12
        /*0026*/ 	.short	(.L_9 - .L_8)
	.align		4
.L_8:
        /*0028*/ 	.word	index@(triton_poi_fused__native_batch_norm_legit_no_training_convolution_relu_5)
        /*002c*/ 	.word	0x00000000
.L_9:


//--------------------- .nv.info.triton_poi_fused__native_batch_norm_legit_no_training_convolution_relu_5 --------------------------
	.section	.nv.info.triton_poi_fused__native_batch_norm_legit_no_training_convolution_relu_5,"",@"SHT_CUDA_INFO"
	.sectionflags	@""
	.align	4


	//----- nvinfo : EIATTR_CUDA_API_VERSION
	.align		4
        /*0000*/ 	.byte	0x04, 0x37
        /*0002*/ 	.short	(.L_11 - .L_10)
.L_10:
        /*0004*/ 	.word	0x0000007c


	//----- nvinfo : EIATTR_KPARAM_INFO
	.align		4
.L_11:
        /*0008*/ 	.byte	0x04, 0x17
        /*000a*/ 	.short	(.L_13 - .L_12)
.L_12:
        /*000c*/ 	.word	0x00000000
        /*0010*/ 	.short	0x0008
        /*0012*/ 	.short	0x003c
        /*0014*/ 	.byte	0x00, 0xf0, 0x11, 0x00


	//----- nvinfo : EIATTR_KPARAM_INFO
	.align		4
.L_13:
        /*0018*/ 	.byte	0x04, 0x17
        /*001a*/ 	.short	(.L_15 - .L_14)
.L_14:
        /*001c*/ 	.word	0x00000000
        /*0020*/ 	.short	0x0007
        /*0022*/ 	.short	0x0038
        /*0024*/ 	.byte	0x00, 0xf0, 0x11, 0x00


	//----- nvinfo : EIATTR_KPARAM_INFO
	.align		4
.L_15:
        /*0028*/ 	.byte	0x04, 0x17
        /*002a*/ 	.short	(.L_17 - .L_16)
.L_16:
        /*002c*/ 	.word	0x00000000
        /*0030*/ 	.short	0x0006
        /*0032*/ 	.short	0x0030
        /*0034*/ 	.byte	0x00, 0xf4, 0x21, 0x00


	//----- nvinfo : EIATTR_KPARAM_INFO
	.align		4
.L_17:
        /*0038*/ 	.byte	0x04, 0x17
        /*003a*/ 	.short	(.L_19 - .L_18)
.L_18:
        /*003c*/ 	.word	0x00000000
        /*0040*/ 	.short	0x0005
        /*0042*/ 	.short	0x0028
        /*0044*/ 	.byte	0x00, 0xf4, 0x21, 0x00


	//----- nvinfo : EIATTR_KPARAM_INFO
	.align		4
.L_19:
        /*0048*/ 	.byte	0x04, 0x17
        /*004a*/ 	.short	(.L_21 - .L_20)
.L_20:
        /*004c*/ 	.word	0x00000000
        /*0050*/ 	.short	0x0004
        /*0052*/ 	.short	0x0020
        /*0054*/ 	.byte	0x00, 0xf4, 0x21, 0x00


	//----- nvinfo : EIATTR_KPARAM_INFO
	.align		4
.L_21:
        /*0058*/ 	.byte	0x04, 0x17
        /*005a*/ 	.short	(.L_23 - .L_22)
.L_22:
        /*005c*/ 	.word	0x00000000
        /*0060*/ 	.short	0x0003
        /*0062*/ 	.short	0x0018
        /*0064*/ 	.byte	0x00, 0xf4, 0x21, 0x00


	//----- nvinfo : EIATTR_KPARAM_INFO
	.align		4
.L_23:
        /*0068*/ 	.byte	0x04, 0x17
        /*006a*/ 	.short	(.L_25 - .L_24)
.L_24:
        /*006c*/ 	.word	0x00000000
        /*0070*/ 	.short	0x0002
        /*0072*/ 	.short	0x0010
        /*0074*/ 	.byte	0x00, 0xf4, 0x21, 0x00


	//----- nvinfo : EIATTR_KPARAM_INFO
	.align		4
.L_25:
        /*0078*/ 	.byte	0x04, 0x17
        /*007a*/ 	.short	(.L_27 - .L_26)
.L_26:
        /*007c*/ 	.word	0x00000000
        /*0080*/ 	.short	0x0001
        /*0082*/ 	.short	0x0008
        /*0084*/ 	.byte	0x00, 0xf4, 0x21, 0x00


	//----- nvinfo : EIATTR_KPARAM_INFO
	.align		4
.L_27:
        /*0088*/ 	.byte	0x04, 0x17
        /*008a*/ 	.short	(.L_29 - .L_28)
.L_28:
        /*008c*/ 	.word	0x00000000
        /*0090*/ 	.short	0x0000
        /*0092*/ 	.short	0x0000
        /*0094*/ 	.byte	0x00, 0xf4, 0x21, 0x00


	//----- nvinfo : EIATTR_SPARSE_MMA_MASK
	.align		4
.L_29:
        /*0098*/ 	.byte	0x03, 0x50
        /*009a*/ 	.short	0x0000


	//----- nvinfo : EIATTR_MAXREG_COUNT
	.align		4
        /*009c*/ 	.byte	0x03, 0x1b
        /*009e*/ 	.short	0x00ff


	//----- nvinfo : EIATTR_EXIT_INSTR_OFFSETS
	.align		4
        /*00a0*/ 	.byte	0x04, 0x1c
        /*00a2*/ 	.short	(.L_31 - .L_30)


	//   ....[0]....
.L_30:
        /*00a4*/ 	.word	0x000008c0


	//   ....[1]....
        /*00a8*/ 	.word	0x000008e0


	//----- nvinfo : EIATTR_REQNTID
	.align		4
.L_31:
        /*00ac*/ 	.byte	0x04, 0x10
        /*00ae*/ 	.short	(.L_33 - .L_32)
.L_32:
        /*00b0*/ 	.word	0x00000080
        /*00b4*/ 	.word	0x00000001
        /*00b8*/ 	.word	0x00000001


	//----- nvinfo : EIATTR_CBANK_PARAM_SIZE
	.align		4
.L_33:
        /*00bc*/ 	.byte	0x03, 0x19
        /*00be*/ 	.short	0x0040


	//----- nvinfo : EIATTR_PARAM_CBANK
	.align		4
        /*00c0*/ 	.byte	0x04, 0x0a
        /*00c2*/ 	.short	(.L_35 - .L_34)
	.align		4
.L_34:
        /*00c4*/ 	.word	index@(.nv.constant0.triton_poi_fused__native_batch_norm_legit_no_training_convolution_relu_5)
        /*00c8*/ 	.short	0x0210
        /*00ca*/ 	.short	0x0040


	//----- nvinfo : EIATTR_SW_WAR
	.align		4
.L_35:
        /*00cc*/ 	.byte	0x04, 0x36
        /*00ce*/ 	.short	(.L_37 - .L_36)
.L_36:
        /*00d0*/ 	.word	0x00000008
.L_37:


//--------------------- .nv.callgraph             --------------------------
	.section	.nv.callgraph,"",@"SHT_CUDA_CALLGRAPH"
	.align	4
	.sectionentsize	8
	.align		4
        /*0000*/ 	.word	0x00000000
	.align		4
        /*0004*/ 	.word	0xffffffff
	.align		4
        /*0008*/ 	.word	0x00000000
	.align		4
        /*000c*/ 	.word	0xfffffffe
	.align		4
        /*0010*/ 	.word	0x00000000
	.align		4
        /*0014*/ 	.word	0xfffffffd
	.align		4
        /*0018*/ 	.word	0x00000000
	.align		4
        /*001c*/ 	.word	0xfffffffc


//--------------------- .nv.constant4             --------------------------
	.section	.nv.constant4,"a",@progbits
	.align	8
	.align		8
.nv.constant4:
        /*0000*/ 	.dword	_$_str
	.align		8
        /*0008*/ 	.dword	_$_str_$_2


//--------------------- .text.triton_poi_fused__native_batch_norm_legit_no_training_convolution_relu_5 --------------------------
	.section	.text.triton_poi_fused__native_batch_norm_legit_no_training_convolution_relu_5,"ax",@progbits
	.sectionflags	@"SHF_BARRIERS=1"
	.align	128
        .global         triton_poi_fused__native_batch_norm_legit_no_training_convolution_relu_5
        .type           triton_poi_fused__native_batch_norm_legit_no_training_convolution_relu_5,@function
        .size           triton_poi_fused__native_batch_norm_legit_no_training_convolution_relu_5,(.L_x_1 - triton_poi_fused__native_batch_norm_legit_no_training_convolution_relu_5)
        .other          triton_poi_fused__native_batch_norm_legit_no_training_convolution_relu_5,@"STO_CUDA_ENTRY STV_DEFAULT"
triton_poi_fused__native_batch_norm_legit_no_training_convolution_relu_5:
.text.triton_poi_fused__native_batch_norm_legit_no_training_convolution_relu_5:
[----:B------:R-:W0:Y:S01]  /*0000*/  LDC R1, c[0x0][0x28] ;  /* 0x00000a00ff017b82 */ /* 0x000e220000000800 */
[----:B------:R-:W1:Y:S07]  /*0010*/  S2R R0, SR_TID.X ;  /* 0x0000000000007919 */ /* 0x000e6e0000002100 */
[----:B------:R-:W2:Y:S01]  /*0020*/  LDC.64 R4, c[0x0][0x220] ;  /* 0x00008800ff047b82 */ /* 0x000ea20000000a00 */
[----:B------:R-:W-:Y:S01]  /*0030*/  ULDC.64 UR6, c[0x0][0x208] ;  /* 0x0000820000067ab9 */ /* 0x000fe20000000a00 */
[----:B------:R-:W3:Y:S06]  /*0040*/  S2R R6, SR_CTAID.Y ;  /* 0x0000000000067919 */ /* 0x000eec0000002600 */
[----:B------:R-:W4:Y:S08]  /*0050*/  LDC.64 R14, c[0x0][0x218] ;  /* 0x00008600ff0e7b82 */ /* 0x000f300000000a00 */
[----:B------:R-:W5:Y:S01]  /*0060*/  LDC.64 R12, c[0x0][0x210] ;  /* 0x00008400ff0c7b82 */ /* 0x000f620000000a00 */
[----:B------:R-:W-:-:S07]  /*0070*/  CS2R R10, SRZ ;  /* 0x00000000000a7805 */ /* 0x000fce000001ff00 */
[----:B------:R-:W5:Y:S01]  /*0080*/  LDC.64 R18, c[0x0][0x228] ;  /* 0x00008a00ff127b82 */ /* 0x000f620000000a00 */
[----:B-1----:R-:W-:-:S07]  /*0090*/  IMAD.SHL.U32 R2, R0, 0x4, RZ ;  /* 0x0000000400027824 */ /* 0x002fce00078e00ff */
[----:B------:R-:W1:Y:S01]  /*00a0*/  LDC.64 R20, c[0x0][0x230] ;  /* 0x00008c00ff147b82 */ /* 0x000e620000000a00 */
[----:B---3--:R-:W-:Y:S01]  /*00b0*/  IMAD.SHL.U32 R3, R6, 0x200, RZ ;  /* 0x0000020006037824 */ /* 0x008fe200078e00ff */
[----:B------:R-:W-:Y:S02]  /*00c0*/  SHF.R.S32.HI R7, RZ, 0x16, R6 ;  /* 0x00000016ff077819 */ /* 0x000fe40000011406 */
[----:B------:R-:W-:Y:S02]  /*00d0*/  LOP3.LUT R2, R2, 0x1fc, RZ, 0xc0, !PT ;  /* 0x000001fc02027812 */ /* 0x000fe400078ec0ff */
[----:B------:R-:W-:Y:S02]  /*00e0*/  SGXT R7, R7, 0x1 ;  /* 0x000000010707781a */ /* 0x000fe40000000200 */
[----:B------:R-:W-:-:S04]  /*00f0*/  LOP3.LUT R2, R3, R2, RZ, 0xfc, !PT ;  /* 0x0000000203027212 */ /* 0x000fc800078efcff */
[----:B------:R-:W-:-:S04]  /*0100*/  LEA.HI R8, R7, R2, RZ, 0x8 ;  /* 0x0000000207087211 */ /* 0x000fc800078f40ff */
[----:B------:R-:W-:-:S04]  /*0110*/  LOP3.LUT R17, R8, 0xffffff00, RZ, 0xc0, !PT ;  /* 0xffffff0008117812 */ /* 0x000fc800078ec0ff */
[----:B------:R-:W-:Y:S02]  /*0120*/  IADD3 R17, R2, -R17, RZ ;  /* 0x8000001102117210 */ /* 0x000fe40007ffe0ff */
[----:B------:R-:W3:Y:S03]  /*0130*/  S2R R2, SR_CTAID.X ;  /* 0x0000000000027919 */ /* 0x000ee60000002500 */
[----:B--2---:R-:W-:-:S06]  /*0140*/  IMAD.WIDE R4, R17, 0x4, R4 ;  /* 0x0000000411047825 */ /* 0x004fcc00078e0204 */
[----:B------:R-:W2:Y:S01]  /*0150*/  LDG.E.EL.128 R4, desc[UR6][R4.64] ;  /* 0x0000000604047981 */ /* 0x000ea2000c2e1d00 */
[----:B------:R-:W-:Y:S02]  /*0160*/  IMAD.SHL.U32 R8, R8, 0x40, RZ ;  /* 0x0000004008087824 */ /* 0x000fe400078e00ff */
[----:B----4-:R-:W-:-:S03]  /*0170*/  IMAD.WIDE R14, R17, 0x4, R14 ;  /* 0x00000004110e7825 */ /* 0x010fc600078e020e */
[----:B------:R-:W-:Y:S02]  /*0180*/  LOP3.LUT R9, R8, 0xffffc000, RZ, 0xc0, !PT ;  /* 0xffffc00008097812 */ /* 0x000fe400078ec0ff */
[C---:B---3--:R-:W-:Y:S02]  /*0190*/  LEA R24, R2.reuse, R17, 0x8 ;  /* 0x0000001102187211 */ /* 0x048fe400078e40ff */
[----:B------:R-:W-:-:S03]  /*01a0*/  ISETP.GE.AND P0, PT, R2, 0x40, PT ;  /* 0x000000400200780c */ /* 0x000fc60003f06270 */
[----:B------:R-:W-:Y:S01]  /*01b0*/  IMAD.IADD R24, R24, 0x1, R9 ;  /* 0x0000000118187824 */ /* 0x000fe200078e0209 */
[----:B------:R-:W-:-:S03]  /*01c0*/  CS2R R8, SRZ ;  /* 0x0000000000087805 */ /* 0x000fc6000001ff00 */
[----:B-----5:R-:W-:Y:S02]  /*01d0*/  IMAD.WIDE R28, R24, 0x4, R12 ;  /* 0x00000004181c7825 */ /* 0x020fe400078e020c */
[----:B------:R-:W3:Y:S04]  /*01e0*/  LDG.E.EL.128 R12, desc[UR6][R14.64] ;  /* 0x000000060e0c7981 */ /* 0x000ee8000c2e1d00 */
[----:B------:R-:W3:Y:S01]  /*01f0*/  @!P0 LDG.E.EL.128 R8, desc[UR6][R28.64] ;  /* 0x000000061c088981 */ /* 0x000ee2000c2e1d00 */
[----:B0-----:R-:W-:-:S04]  /*0200*/  IMAD.WIDE R18, R17, 0x4, R18 ;  /* 0x0000000411127825 */ /* 0x001fc800078e0212 */
[----:B-1----:R-:W-:Y:S02]  /*0210*/  IMAD.WIDE R20, R17, 0x4, R20 ;  /* 0x0000000411147825 */ /* 0x002fe400078e0214 */
[----:B------:R-:W4:Y:S04]  /*0220*/  LDG.E.EL.128 R16, desc[UR6][R18.64] ;  /* 0x0000000612107981 */ /* 0x000f28000c2e1d00 */
[----:B------:R-:W4:Y:S01]  /*0230*/  LDG.E.EL.128 R20, desc[UR6][R20.64] ;  /* 0x0000000614147981 */ /* 0x000f22000c2e1d00 */
[----:B------:R-:W0:Y:S01]  /*0240*/  S2UR UR5, SR_CgaCtaId ;  /* 0x00000000000579c3 */ /* 0x000e220000008800 */
[----:B------:R-:W-:Y:S02]  /*0250*/  UMOV UR4, 0x400 ;  /* 0x0000040000047882 */ /* 0x000fe40000000000 */
[----:B0-----:R-:W-:Y:S01]  /*0260*/  UPRMT UR4, UR5, 0x654, UR4 ;  /* 0x0000065405047896 */ /* 0x001fe20008000004 */
[----:B--2---:R-:W-:Y:S01]  /*0270*/  FADD R25, R5, 9.9999997473787516356e-06 ;  /* 0x3727c5ac05197421 */ /* 0x004fe20000000000 */
[----:B------:R-:W-:Y:S01]  /*0280*/  FADD R4, R4, 9.9999997473787516356e-06 ;  /* 0x3727c5ac04047421 */ /* 0x000fe20000000000 */
[----:B------:R-:W-:Y:S01]  /*0290*/  FADD R5, R7, 9.9999997473787516356e-06 ;  /* 0x3727c5ac07057421 */ /* 0x000fe20000000000 */
[----:B------:R-:W-:Y:S01]  /*02a0*/  FADD R6, R6, 9.9999997473787516356e-06 ;  /* 0x3727c5ac06067421 */ /* 0x000fe20000000000 */
[----:B------:R-:W-:-:S02]  /*02b0*/  HFMA2.MMA R7, -RZ, RZ, 1.625, 0 ;  /* 0x3e800000ff077435 */ /* 0x000fc400000001ff */
[----:B------:R-:W0:Y:S08]  /*02c0*/  MUFU.SQRT R25, R25 ;  /* 0x0000001900197308 */ /* 0x000e300000002000 */
[----:B------:R1:W2:Y:S01]  /*02d0*/  MUFU.SQRT R26, R6 ;  /* 0x00000006001a7308 */ /* 0x0002a20000002000 */
[----:B0-----:R-:W-:-:S07]  /*02e0*/  FSETP.GT.AND P6, PT, R25, 8.50705917302346158658e+37, PT ;  /* 0x7e8000001900780b */ /* 0x001fce0003fc4000 */
[----:B------:R-:W0:Y:S01]  /*02f0*/  MUFU.SQRT R4, R4 ;  /* 0x0000000400047308 */ /* 0x000e220000002000 */
[----:B------:R-:W-:Y:S02]  /*0300*/  FSETP.GEU.AND P1, PT, R25, 1.175494350822287508e-38, PT ;  /* 0x008000001900780b */ /* 0x000fe40003f2e000 */
[----:B-1----:R-:W-:Y:S02]  /*0310*/  FSEL R6, R7, 1, P6 ;  /* 0x3f80000007067808 */ /* 0x002fe40003000000 */
[----:B--2---:R-:W-:-:S03]  /*0320*/  FSETP.GT.AND P2, PT, R26, 8.50705917302346158658e+37, PT ;  /* 0x7e8000001a00780b */ /* 0x004fc60003f44000 */
[----:B------:R-:W1:Y:S01]  /*0330*/  MUFU.SQRT R5, R5 ;  /* 0x0000000500057308 */ /* 0x000e620000002000 */
[----:B------:R-:W-:Y:S01]  /*0340*/  FSETP.GEU.AND P3, PT, R26, 1.175494350822287508e-38, PT ;  /* 0x008000001a00780b */ /* 0x000fe20003f6e000 */
[----:B------:R-:W-:-:S04]  /*0350*/  @P6 FMUL R25, R25, 0.25 ;  /* 0x3e80000019196820 */ /* 0x000fc80000400000 */
[----:B------:R-:W-:Y:S01]  /*0360*/  @!P1 FMUL R6, R6, 16777216 ;  /* 0x4b80000006069820 */ /* 0x000fe20000400000 */
[C---:B0-----:R-:W-:Y:S01]  /*0370*/  FSETP.GT.AND P4, PT, R4.reuse, 8.50705917302346158658e+37, PT ;  /* 0x7e8000000400780b */ /* 0x041fe20003f84000 */
[----:B------:R-:W-:Y:S01]  /*0380*/  @!P1 FMUL R25, R25, 16777216 ;  /* 0x4b80000019199820 */ /* 0x000fe20000400000 */
[----:B------:R-:W-:Y:S01]  /*0390*/  FSETP.GEU.AND P5, PT, R4, 1.175494350822287508e-38, PT ;  /* 0x008000000400780b */ /* 0x000fe20003fae000 */
[----:B---3--:R-:W-:Y:S01]  /*03a0*/  FADD R8, -R12, R8 ;  /* 0x000000080c087221 */ /* 0x008fe20000000100 */
[----:B------:R-:W-:Y:S01]  /*03b0*/  FADD R9, -R13, R9 ;  /* 0x000000090d097221 */ /* 0x000fe20000000100 */
[----:B------:R-:W-:Y:S01]  /*03c0*/  @P2 FMUL R26, R26, 0.25 ;  /* 0x3e8000001a1a2820 */ /* 0x000fe20000400000 */
[----:B------:R-:W0:Y:S01]  /*03d0*/  S2R R12, SR_TID.X ;  /* 0x00000000000c7919 */ /* 0x000e220000002100 */
[----:B------:R-:W2:Y:S01]  /*03e0*/  MUFU.RCP R25, R25 ;  /* 0x0000001900197308 */ /* 0x000ea20000001000 */
[C---:B-1----:R-:W-:Y:S01]  /*03f0*/  FSETP.GT.AND P6, PT, R5.reuse, 8.50705917302346158658e+37, PT ;  /* 0x7e8000000500780b */ /* 0x042fe20003fc4000 */
[----:B------:R-:W-:Y:S01]  /*0400*/  @!P3 FMUL R26, R26, 16777216 ;  /* 0x4b8000001a1ab820 */ /* 0x000fe20000400000 */
[----:B------:R-:W-:Y:S01]  /*0410*/  FSETP.GEU.AND P1, PT, R5, 1.175494350822287508e-38, PT ;  /* 0x008000000500780b */ /* 0x000fe20003f2e000 */
[----:B------:R-:W-:Y:S01]  /*0420*/  FADD R10, -R14, R10 ;  /* 0x0000000a0e0a7221 */ /* 0x000fe20000000100 */
[----:B------:R-:W-:Y:S01]  /*0430*/  FADD R11, -R15, R11 ;  /* 0x0000000b0f0b7221 */ /* 0x000fe20000000100 */
[----:B------:R-:W-:Y:S01]  /*0440*/  @P4 FMUL R4, R4, 0.25 ;  /* 0x3e80000004044820 */ /* 0x000fe20000400000 */
[C---:B------:R-:W-:Y:S01]  /*0450*/  FSEL R15, R7.reuse, 1, P2 ;  /* 0x3f800000070f7808 */ /* 0x040fe20001000000 */
[----:B------:R-:W1:Y:S01]  /*0460*/  MUFU.RCP R26, R26 ;  /* 0x0000001a001a7308 */ /* 0x000e620000001000 */
[C---:B------:R-:W-:Y:S01]  /*0470*/  FSEL R13, R7.reuse, 1, P4 ;  /* 0x3f800000070d7808 */ /* 0x040fe20002000000 */
[----:B------:R-:W-:Y:S01]  /*0480*/  @!P5 FMUL R4, R4, 16777216 ;  /* 0x4b8000000404d820 */ /* 0x000fe20000400000 */
[----:B------:R-:W-:Y:S01]  /*0490*/  FSEL R14, R7, 1, P6 ;  /* 0x3f800000070e7808 */ /* 0x000fe20003000000 */
[----:B------:R-:W-:-:S02]  /*04a0*/  @!P3 FMUL R15, R15, 16777216 ;  /* 0x4b8000000f0fb820 */ /* 0x000fc40000400000 */
[----:B------:R-:W-:Y:S01]  /*04b0*/  @P6 FMUL R5, R5, 0.25 ;  /* 0x3e80000005056820 */ /* 0x000fe20000400000 */
[----:B------:R-:W-:Y:S01]  /*04c0*/  @!P5 FMUL R13, R13, 16777216 ;  /* 0x4b8000000d0dd820 */ /* 0x000fe20000400000 */
[----:B------:R-:W3:Y:S01]  /*04d0*/  MUFU.RCP R4, R4 ;  /* 0x0000000400047308 */ /* 0x000ee20000001000 */
[----:B------:R-:W-:Y:S01]  /*04e0*/  @!P1 FMUL R14, R14, 16777216 ;  /* 0x4b8000000e0e9820 */ /* 0x000fe20000400000 */
[----:B------:R-:W-:Y:S01]  /*04f0*/  @!P1 FMUL R5, R5, 16777216 ;  /* 0x4b80000005059820 */ /* 0x000fe20000400000 */
[----:B--2---:R-:W-:Y:S01]  /*0500*/  FMUL R6, R25, R6 ;  /* 0x0000000619067220 */ /* 0x004fe20000400000 */
[----:B-1----:R-:W-:-:S04]  /*0510*/  FMUL R15, R26, R15 ;  /* 0x0000000f1a0f7220 */ /* 0x002fc80000400000 */
[----:B------:R-:W1:Y:S01]  /*0520*/  MUFU.RCP R5, R5 ;  /* 0x0000000500057308 */ /* 0x000e620000001000 */
[----:B------:R-:W-:Y:S01]  /*0530*/  FMUL R6, R6, R9 ;  /* 0x0000000906067220 */ /* 0x000fe20000400000 */
[----:B------:R-:W-:-:S03]  /*0540*/  FMUL R15, R15, R10 ;  /* 0x0000000a0f0f7220 */ /* 0x000fc60000400000 */
[----:B----4-:R-:W-:Y:S01]  /*0550*/  FFMA R6, R17, R6, R21 ;  /* 0x0000000611067223 */ /* 0x010fe20000000015 */
[----:B------:R-:W-:Y:S01]  /*0560*/  LOP3.LUT R21, R3, 0x7f, R0, 0xf8, !PT ;  /* 0x0000007f03157812 */ /* 0x000fe200078ef800 */
[----:B---3--:R-:W-:Y:S01]  /*0570*/  FMUL R13, R4, R13 ;  /* 0x0000000d040d7220 */ /* 0x008fe20000400000 */
[----:B0-----:R-:W-:Y:S02]  /*0580*/  IMAD.SHL.U32 R12, R12, 0x4, RZ ;  /* 0x000000040c0c7824 */ /* 0x001fe400078e00ff */
[----:B------:R-:W-:Y:S01]  /*0590*/  FFMA R15, R18, R15, R22 ;  /* 0x0000000f120f7223 */ /* 0x000fe20000000016 */
[----:B------:R-:W-:Y:S01]  /*05a0*/  FSETP.GEU.AND P3, PT, R6, RZ, PT ;  /* 0x000000ff0600720b */ /* 0x000fe20003f6e000 */
[----:B------:R-:W-:Y:S01]  /*05b0*/  FMUL R13, R13, R8 ;  /* 0x000000080d0d7220 */ /* 0x000fe20000400000 */
[----:B------:R-:W-:Y:S02]  /*05c0*/  LEA R21, R21, R2, 0x6 ;  /* 0x0000000215157211 */ /* 0x000fe400078e30ff */
[----:B------:R-:W-:Y:S01]  /*05d0*/  FSETP.GEU.AND P2, PT, R15, RZ, PT ;  /* 0x000000ff0f00720b */ /* 0x000fe20003f4e000 */
[----:B-1----:R-:W-:Y:S01]  /*05e0*/  FMUL R14, R5, R14 ;  /* 0x0000000e050e7220 */ /* 0x002fe20000400000 */
[----:B------:R-:W-:Y:S01]  /*05f0*/  FFMA R13, R16, R13, R20 ;  /* 0x0000000d100d7223 */ /* 0x000fe20000000014 */
[----:B------:R-:W-:-:S02]  /*0600*/  FSEL R5, R6, RZ, P3 ;  /* 0x000000ff06057208 */ /* 0x000fc40001800000 */
[----:B------:R-:W-:Y:S01]  /*0610*/  FMUL R14, R14, R11 ;  /* 0x0000000b0e0e7220 */ /* 0x000fe20000400000 */
[----:B------:R-:W-:Y:S02]  /*0620*/  LOP3.LUT R11, R12, 0x1fc, RZ, 0xc0, !PT ;  /* 0x000001fc0c0b7812 */ /* 0x000fe400078ec0ff */
[----:B------:R-:W-:Y:S01]  /*0630*/  FSETP.GEU.AND P4, PT, R13, RZ, PT ;  /* 0x000000ff0d00720b */ /* 0x000fe20003f8e000 */
[----:B------:R-:W-:Y:S01]  /*0640*/  FFMA R14, R19, R14, R23 ;  /* 0x0000000e130e7223 */ /* 0x000fe20000000017 */
[----:B------:R-:W-:Y:S02]  /*0650*/  LEA R11, R11, UR4, 0x3 ;  /* 0x000000040b0b7c11 */ /* 0x000fe4000f8e18ff */
[----:B------:R-:W-:Y:S02]  /*0660*/  FSEL R4, R13, RZ, P4 ;  /* 0x000000ff0d047208 */ /* 0x000fe40002000000 */
[----:B------:R-:W-:Y:S01]  /*0670*/  FSETP.GEU.AND P1, PT, R14, RZ, PT ;  /* 0x000000ff0e00720b */ /* 0x000fe20003f2e000 */
[----:B------:R-:W-:Y:S01]  /*0680*/  STS [R11+0x8], R5 ;  /* 0x000008050b007388 */ /* 0x000fe20000000800 */
[----:B------:R-:W-:-:S02]  /*0690*/  FSEL R6, R15, RZ, P2 ;  /* 0x000000ff0f067208 */ /* 0x000fc40001000000 */
[----:B------:R-:W-:Y:S01]  /*06a0*/  FSEL R7, R14, RZ, P1 ;  /* 0x000000ff0e077208 */ /* 0x000fe20000800000 */
[----:B------:R-:W-:Y:S01]  /*06b0*/  STS [R11], R4 ;  /* 0x000000040b007388 */ /* 0x000fe20000000800 */
[----:B------:R-:W-:-:S03]  /*06c0*/  LOP3.LUT R16, R0, 0x7f, RZ, 0xc0, !PT ;  /* 0x0000007f00107812 */ /* 0x000fc600078ec0ff */
[----:B------:R-:W-:Y:S01]  /*06d0*/  STS [R11+0x10], R6 ;  /* 0x000010060b007388 */ /* 0x000fe20000000800 */
[C---:B------:R-:W-:Y:S02]  /*06e0*/  LOP3.LUT R10, R16.reuse, 0x80, RZ, 0xfc, !PT ;  /* 0x00000080100a7812 */ /* 0x040fe400078efcff */
[C---:B------:R-:W-:Y:S01]  /*06f0*/  LOP3.LUT R9, R16.reuse, 0x100, RZ, 0xfc, !PT ;  /* 0x0000010010097812 */ /* 0x040fe200078efcff */
[----:B------:R0:W-:Y:S01]  /*0700*/  STS [R11+0x18], R7 ;  /* 0x000018070b007388 */ /* 0x0001e20000000800 */
[C---:B------:R-:W-:Y:S02]  /*0710*/  LOP3.LUT R8, R16.reuse, 0x180, RZ, 0xfc, !PT ;  /* 0x0000018010087812 */ /* 0x040fe400078efcff */
[----:B------:R-:W-:Y:S01]  /*0720*/  LEA R15, R16, UR4, 0x3 ;  /* 0x00000004100f7c11 */ /* 0x000fe2000f8e18ff */
[----:B------:R-:W-:Y:S01]  /*0730*/  BAR.SYNC.DEFER_BLOCKING 0x0 ;  /* 0x0000000000007b1d */ /* 0x000fe20000010000 */
[----:B------:R-:W-:Y:S02]  /*0740*/  LEA R14, R10, UR4, 0x3 ;  /* 0x000000040a0e7c11 */ /* 0x000fe4000f8e18ff */
[----:B------:R-:W-:-:S02]  /*0750*/  LEA R13, R9, UR4, 0x3 ;  /* 0x00000004090d7c11 */ /* 0x000fc4000f8e18ff */
[----:B------:R-:W-:-:S03]  /*0760*/  LEA R12, R8, UR4, 0x3 ;  /* 0x00000004080c7c11 */ /* 0x000fc6000f8e18ff */
[----:B0-----:R-:W0:Y:S01]  /*0770*/  LDC.64 R10, c[0x0][0x238] ;  /* 0x00008e00ff0a7b82 */ /* 0x001e220000000a00 */
[----:B------:R-:W-:Y:S02]  /*0780*/  LOP3.LUT R19, R3, 0x80, R16, 0xfe, !PT ;  /* 0x0000008003137812 */ /* 0x000fe400078efe10 */
[----:B------:R-:W-:Y:S02]  /*0790*/  LOP3.LUT R17, R3, 0x100, R16, 0xfe, !PT ;  /* 0x0000010003117812 */ /* 0x000fe400078efe10 */
[----:B------:R-:W-:Y:S01]  /*07a0*/  LOP3.LUT R3, R3, 0x180, R16, 0xfe, !PT ;  /* 0x0000018003037812 */ /* 0x000fe200078efe10 */
[--C-:B------:R-:W-:Y:S01]  /*07b0*/  IMAD R19, R19, 0x40, R2.reuse ;  /* 0x0000004013137824 */ /* 0x100fe200078e0202 */
[----:B------:R-:W-:Y:S01]  /*07c0*/  LEA R23, R17, R2, 0x6 ;  /* 0x0000000211177211 */ /* 0x000fe200078e30ff */
[----:B------:R-:W1:Y:S02]  /*07d0*/  LDC.64 R8, c[0x0][0x240] ;  /* 0x00009000ff087b82 */ /* 0x000e640000000a00 */
[----:B------:R-:W-:Y:S01]  /*07e0*/  IMAD R25, R3, 0x40, R2 ;  /* 0x0000004003197824 */ /* 0x000fe200078e0202 */
[----:B------:R-:W2:Y:S04]  /*07f0*/  LDS R15, [R15] ;  /* 0x000000000f0f7984 */ /* 0x000ea80000000800 */
[----:B------:R-:W3:Y:S01]  /*0800*/  LDS R14, [R14] ;  /* 0x000000000e0e7984 */ /* 0x000ee20000000800 */
[----:B0-----:R-:W-:-:S03]  /*0810*/  IMAD.WIDE R2, R21, 0x4, R10 ;  /* 0x0000000415027825 */ /* 0x001fc600078e020a */
[----:B------:R-:W0:Y:S01]  /*0820*/  LDS R13, [R13] ;  /* 0x000000000d0d7984 */ /* 0x000e220000000800 */
[----:B------:R-:W-:-:S03]  /*0830*/  IMAD.WIDE R16, R19, 0x4, R10 ;  /* 0x0000000413107825 */ /* 0x000fc600078e020a */
[----:B------:R-:W4:Y:S01]  /*0840*/  LDS R12, [R12] ;  /* 0x000000000c0c7984 */ /* 0x000f220000000800 */
[----:B------:R-:W-:-:S04]  /*0850*/  IMAD.WIDE R18, R23, 0x4, R10 ;  /* 0x0000000417127825 */ /* 0x000fc800078e020a */
[----:B------:R-:W-:-:S04]  /*0860*/  IMAD.WIDE R10, R25, 0x4, R10 ;  /* 0x00000004190a7825 */ /* 0x000fc800078e020a */
[----:B-1----:R-:W-:Y:S01]  /*0870*/  IMAD.WIDE R8, R24, 0x4, R8 ;  /* 0x0000000418087825 */ /* 0x002fe200078e0208 */
[----:B--2---:R1:W-:Y:S04]  /*0880*/  @!P0 STG.E desc[UR6][R2.64], R15 ;  /* 0x0000000f02008986 */ /* 0x0043e8000c101906 */
[----:B---3--:R1:W-:Y:S04]  /*0890*/  @!P0 STG.E desc[UR6][R16.64], R14 ;  /* 0x0000000e10008986 */ /* 0x0083e8000c101906 */
[----:B0-----:R1:W-:Y:S04]  /*08a0*/  @!P0 STG.E desc[UR6][R18.64], R13 ;  /* 0x0000000d12008986 */ /* 0x0013e8000c101906 */
[----:B----4-:R1:W-:Y:S01]  /*08b0*/  @!P0 STG.E desc[UR6][R10.64], R12 ;  /* 0x0000000c0a008986 */ /* 0x0103e2000c101906 */
[----:B------:R-:W-:Y:S05]  /*08c0*/  @P0 EXIT ;  /* 0x000000000000094d */ /* 0x000fea0003800000 */
[----:B------:R-:W-:Y:S01]  /*08d0*/  STG.E.128 desc[UR6][R8.64], R4 ;  /* 0x0000000408007986 */ /* 0x000fe2000c101d06 */
[----:B------:R-:W-:Y:S05]  /*08e0*/  EXIT ;  /* 0x000000000000794d */ /* 0x000fea0003800000 */
.L_x_0:
[----:B------:R-:W-:-:S00]  /*08f0*/  BRA `(.L_x_0) ;  /* 0xfffffffc00fc7947 */ /* 0x000fc0000383ffff */
[----:B------:R-:W-:-:S00]  /*0900*/  NOP ;  /* 0x0000000000007918 */ /* 0x000fc00000000000 */
[----:B------:R-:W-:-:S00]  /*0910*/  NOP ;  /* 0x0000000000007918 */ /* 0x000fc00000000000 */
[----:B------:R-:W-:-:S00]  /*0920*/  NOP ;  /* 0x0000000000007918 */ /* 0x000fc00000000000 */
[----:B------:R-:W-:-:S00]  /*0930*/  NOP ;  /* 0x0000000000007918 */ /* 0x000fc00000000000 */
[----:B------:R-:W-:-:S00]  /*0940*/  NOP ;  /* 0x0000000000007918 */ /* 0x000fc00000000000 */
[----:B------:R-:W-:-:S00]  /*0950*/  NOP ;  /* 0x0000000000007918 */ /* 0x000fc00000000000 */
[----:B------:R-:W-:-:S00]  /*0960*/  NOP ;  /* 0x0000000000007918 */ /* 0x000fc00000000000 */
[----:B------:R-:W-:-:S00]  /*0970*/  NOP ;  /* 0x0000000000007918 */ /* 0x000fc00000000000 */
.L_x_1:


//--------------------- .nv.global.init           --------------------------
	.section	.nv.global.init,"aw",@progbits
.nv.global.init:
	.type		_$_str,@object
	.size		_$_str,(_$_str_$_2 - _$_str)
_$_str:
        /*0000*/ 	.byte	0x5f, 0x5f, 0x43, 0x55, 0x44, 0x41, 0x5f, 0x46, 0x54, 0x5a, 0x00
	.type		_$_str_$_2,@object
	.size		_$_str_$_2,(.L_1 - _$_str_$_2)
_$_str_$_2:
        /*000b*/ 	.byte	0x5f, 0x5f, 0x43, 0x55, 0x44, 0x41, 0x5f, 0x50, 0x52, 0x45, 0x43, 0x5f, 0x53, 0x51, 0x52, 0x54
        /*001b*/ 	.byte	0x00
.L_1:


//--------------------- .nv.shared.triton_poi_fused__native_batch_norm_legit_no_training_convolution_relu_5 --------------------------
	.section	.nv.shared.triton_poi_fused__native_batch_norm_legit_no_training_convolution_relu_5,"aw",@nobits
	.sectionflags	@""
	.align	16
	.zero		1024


//--------------------- .nv.constant0.triton_poi_fused__native_batch_norm_legit_no_training_convolution_relu_5 --------------------------
	.section	.nv.constant0.triton_poi_fused__native_batch_norm_legit_no_training_convolution_relu_5,"a",@progbits
	.sectionflags	@""
	.align	4
.nv.constant0.triton_poi_fused__native_batch_norm_legit_no_training_convolution_relu_5:
	.zero		592
